//
// Generated by NVIDIA NVVM Compiler
//
// Compiler Build ID: CL-36424714
// Cuda compilation tools, release 13.0, V13.0.88
// Based on NVVM 20.0.0
//

.version 9.0
.target sm_100
.address_size 64

	// .globl	_Z11vector_multPdS_S_

.visible .entry _Z11vector_multPdS_S_(
	.param .u64 .ptr .align 1 _Z11vector_multPdS_S__param_0,
	.param .u64 .ptr .align 1 _Z11vector_multPdS_S__param_1,
	.param .u64 .ptr .align 1 _Z11vector_multPdS_S__param_2
)
{
	.reg .b32 	%r<2>;
	.reg .b64 	%rd<11>;
	.reg .b64 	%fd<4>;

	ld.param.u64 	%rd1, [_Z11vector_multPdS_S__param_0];
	ld.param.u64 	%rd2, [_Z11vector_multPdS_S__param_1];
	ld.param.u64 	%rd3, [_Z11vector_multPdS_S__param_2];
	cvta.to.global.u64 	%rd4, %rd3;
	cvta.to.global.u64 	%rd5, %rd2;
	cvta.to.global.u64 	%rd6, %rd1;
	mov.u32 	%r1, %ctaid.x;
	mul.wide.u32 	%rd7, %r1, 8;
	add.s64 	%rd8, %rd6, %rd7;
	ld.global.f64 	%fd1, [%rd8];
	add.s64 	%rd9, %rd5, %rd7;
	ld.global.f64 	%fd2, [%rd9];
	mul.f64 	%fd3, %fd1, %fd2;
	add.s64 	%rd10, %rd4, %rd7;
	st.global.f64 	[%rd10], %fd3;
	ret;

}


// ===== COMPILED SASS (sm_100) =====

	.target	sm_100

	.elftype	@"ET_EXEC"


//--------------------- .note.nv.tkinfo           --------------------------
	.section	.note.nv.tkinfo,"",@"SHT_NOTE"
	.sectionflags	@"SHF_NOTE_NV_TKINFO"
	.tkinfo
        /*0018*/ 	.word	0x00000002
        /*0030*/ 	.string	""
        /*0030*/ 	.string	"ptxas"
        /*0030*/ 	.string	"Cuda compilation tools, release 13.0, V13.0.88"
        /*0030*/ 	.string	"Build cuda_13.0.r13.0/compiler.36424714_0"
        /*0030*/ 	.string	"-arch sm_100 -m 64 "



//--------------------- .note.nv.cuinfo           --------------------------
	.section	.note.nv.cuinfo,"",@"SHT_NOTE"
	.sectionflags	@"SHF_NOTE_NV_CUINFO"
        /*0018*/ 	.short	0x0002
        /*001a*/ 	.short	0x0064
        /*001c*/ 	.short	0x0082
	.zero		2


//--------------------- .nv.info                  --------------------------
	.section	.nv.info,"",@"SHT_CUDA_INFO"
	.align	4


	//----- nvinfo : EIATTR_REGCOUNT
	.align		4
        /*0000*/ 	.byte	0x04, 0x2f
        /*0002*/ 	.short	(.L_1 - .L_0)
	.align		4
.L_0:
        /*0004*/ 	.word	index@(_Z11vector_multPdS_S_)
        /*0008*/ 	.word	0x0000000e


	//----- nvinfo : EIATTR_FRAME_SIZE
	.align		4
.L_1:
        /*000c*/ 	.byte	0x04, 0x11
        /*000e*/ 	.short	(.L_3 - .L_2)
	.align		4
.L_2:
        /*0010*/ 	.word	index@(_Z11vector_multPdS_S_)
        /*0014*/ 	.word	0x00000000


	//----- nvinfo : EIATTR_MIN_STACK_SIZE
	.align		4
.L_3:
        /*0018*/ 	.byte	0x04, 0x12
        /*001a*/ 	.short	(.L_5 - .L_4)
	.align		4
.L_4:
        /*001c*/ 	.word	index@(_Z11vector_multPdS_S_)
        /*0020*/ 	.word	0x00000000
.L_5:


//--------------------- .nv.compat                --------------------------
	.section	.nv.compat,"",@"SHT_CUDA_COMPAT_INFO"
	.align	4
        /*0000*/ 	.byte	0x02, 0x09, 0x00, 0x00, 0x02, 0x02, 0x01, 0x00, 0x02, 0x05, 0x05, 0x00, 0x03, 0x07, 0x01, 0x01
        /*0010*/ 	.byte	0x02, 0x03, 0x00, 0x00, 0x02, 0x06, 0x01, 0x00, 0x04, 0x0b, 0x08, 0x00, 0x01, 0x00, 0x00, 0x00
        /*0020*/ 	.byte	0x00, 0x00, 0x00, 0x00


//--------------------- .nv.info._Z11vector_multPdS_S_ --------------------------
	.section	.nv.info._Z11vector_multPdS_S_,"",@"SHT_CUDA_INFO"
	.sectionflags	@""
	.align	4


	//----- nvinfo : EIATTR_CUDA_API_VERSION
	.align		4
        /*0000*/ 	.byte	0x04, 0x37
        /*0002*/ 	.short	(.L_7 - .L_6)
.L_6:
        /*0004*/ 	.word	0x00000082


	//----- nvinfo : EIATTR_KPARAM_INFO
	.align		4
.L_7:
        /*0008*/ 	.byte	0x04, 0x17
        /*000a*/ 	.short	(.L_9 - .L_8)
.L_8:
        /*000c*/ 	.word	0x00000000
        /*0010*/ 	.short	0x0002
        /*0012*/ 	.short	0x0010
        /*0014*/ 	.byte	0x00, 0xf5, 0x21, 0x00


	//----- nvinfo : EIATTR_KPARAM_INFO
	.align		4
.L_9:
        /*0018*/ 	.byte	0x04, 0x17
        /*001a*/ 	.short	(.L_11 - .L_10)
.L_10:
        /*001c*/ 	.word	0x00000000
        /*0020*/ 	.short	0x0001
        /*0022*/ 	.short	0x0008
        /*0024*/ 	.byte	0x00, 0xf5, 0x21, 0x00


	//----- nvinfo : EIATTR_KPARAM_INFO
	.align		4
.L_11:
        /*0028*/ 	.byte	0x04, 0x17
        /*002a*/ 	.short	(.L_13 - .L_12)
.L_12:
        /*002c*/ 	.word	0x00000000
        /*0030*/ 	.short	0x0000
        /*0032*/ 	.short	0x0000
        /*0034*/ 	.byte	0x00, 0xf5, 0x21, 0x00


	//----- nvinfo : EIATTR_SPARSE_MMA_MASK
	.align		4
.L_13:
        /*0038*/ 	.byte	0x03, 0x50
        /*003a*/ 	.short	0x0000


	//----- nvinfo : EIATTR_MAXREG_COUNT
	.align		4
        /*003c*/ 	.byte	0x03, 0x1b
        /*003e*/ 	.short	0x00ff


	//----- nvinfo : EIATTR_MERCURY_ISA_VERSION
	.align		4
        /*0040*/ 	.byte	0x03, 0x5f
        /*0042*/ 	.short	0x0101


	//----- nvinfo : EIATTR_VRC_CTA_INIT_COUNT
	.align		4
        /*0044*/ 	.byte	0x02, 0x4a
	.zero		1
	.zero		1


	//----- nvinfo : EIATTR_EXIT_INSTR_OFFSETS
	.align		4
        /*0048*/ 	.byte	0x04, 0x1c
        /*004a*/ 	.short	(.L_15 - .L_14)


	//   ....[0]....
.L_14:
        /*004c*/ 	.word	0x000000d0


	//----- nvinfo : EIATTR_CBANK_PARAM_SIZE
	.align		4
.L_15:
        /*0050*/ 	.byte	0x03, 0x19
        /*0052*/ 	.short	0x0018


	//----- nvinfo : EIATTR_PARAM_CBANK
	.align		4
        /*0054*/ 	.byte	0x04, 0x0a
        /*0056*/ 	.short	(.L_17 - .L_16)
	.align		4
.L_16:
        /*0058*/ 	.word	index@(.nv.constant0._Z11vector_multPdS_S_)
        /*005c*/ 	.short	0x0380
        /*005e*/ 	.short	0x0018


	//----- nvinfo : EIATTR_SW_WAR
	.align		4
.L_17:
        /*0060*/ 	.byte	0x04, 0x36
        /*0062*/ 	.short	(.L_19 - .L_18)
.L_18:
        /*0064*/ 	.word	0x00000008
.L_19:


//--------------------- .nv.callgraph             --------------------------
	.section	.nv.callgraph,"",@"SHT_CUDA_CALLGRAPH"
	.align	4
	.sectionentsize	8
	.align		4
        /*0000*/ 	.word	0x00000000
	.align		4
        /*0004*/ 	.word	0xffffffff
	.align		4
        /*0008*/ 	.word	0x00000000
	.align		4
        /*000c*/ 	.word	0xfffffffe
	.align		4
        /*0010*/ 	.word	0x00000000
	.align		4
        /*0014*/ 	.word	0xfffffffd
	.align		4
        /*0018*/ 	.word	0x00000000
	.align		4
        /*001c*/ 	.word	0xfffffffc


//--------------------- .text._Z11vector_multPdS_S_ --------------------------
	.section	.text._Z11vector_multPdS_S_,"ax",@progbits
	.align	128
        .global         _Z11vector_multPdS_S_
        .type           _Z11vector_multPdS_S_,@function
        .size           _Z11vector_multPdS_S_,(.L_x_1 - _Z11vector_multPdS_S_)
        .other          _Z11vector_multPdS_S_,@"STO_CUDA_ENTRY STV_DEFAULT"
_Z11vector_multPdS_S_:
.text._Z11vector_multPdS_S_:
[----:B------:R-:W-:Y:S01]  /*0000*/  LDC R1, c[0x0][0x37c] ;  /* 0x0000df00ff017b82 */ /* 0x000fe20000000800 */
[----:B------:R-:W0:Y:S07]  /*0010*/  S2R R11, SR_CTAID.X ;  /* 0x00000000000b7919 */ /* 0x000e2e0000002500 */
[----:B------:R-:W0:Y:S01]  /*0020*/  LDC.64 R2, c[0x0][0x380] ;  /* 0x0000e000ff027b82 */ /* 0x000e220000000a00 */
[----:B------:R-:W1:Y:S07]  /*0030*/  LDCU.64 UR4, c[0x0][0x358] ;  /* 0x00006b00ff0477ac */ /* 0x000e6e0008000a00 */
[----:B------:R-:W2:Y:S08]  /*0040*/  LDC.64 R4, c[0x0][0x388] ;  /* 0x0000e200ff047b82 */ /* 0x000eb00000000a00 */
[----:B------:R-:W3:Y:S01]  /*0050*/  LDC.64 R8, c[0x0][0x390] ;  /* 0x0000e400ff087b82 */ /* 0x000ee20000000a00 */
[----:B0-----:R-:W-:-:S04]  /*0060*/  IMAD.WIDE.U32 R2, R11, 0x8, R2 ;  /* 0x000000080b027825 */ /* 0x001fc800078e0002 */
[C---:B--2---:R-:W-:Y:S02]  /*0070*/  IMAD.WIDE.U32 R4, R11.reuse, 0x8, R4 ;  /* 0x000000080b047825 */ /* 0x044fe400078e0004 */
[----:B-1----:R-:W2:Y:S04]  /*0080*/  LDG.E.64 R2, desc[UR4][R2.64] ;  /* 0x0000000402027981 */ /* 0x002ea8000c1e1b00 */
[----:B------:R-:W2:Y:S01]  /*0090*/  LDG.E.64 R4, desc[UR4][R4.64] ;  /* 0x0000000404047981 */ /* 0x000ea2000c1e1b00 */
[----:B---3--:R-:W-:Y:S01]  /*00a0*/  IMAD.WIDE.U32 R8, R11, 0x8, R8 ;  /* 0x000000080b087825 */ /* 0x008fe200078e0008 */
[----:B--2---:R-:W-:-:S07]  /*00b0*/  DMUL R6, R2, R4 ;  /* 0x0000000402067228 */ /* 0x004fce0000000000 */
[----:B------:R-:W-:Y:S01]  /*00c0*/  STG.E.64 desc[UR4][R8.64], R6 ;  /* 0x0000000608007986 */ /* 0x000fe2000c101b04 */
[----:B------:R-:W-:Y:S05]  /*00d0*/  EXIT ;  /* 0x000000000000794d */ /* 0x000fea0003800000 */
.L_x_0:
[----:B------:R-:W-:-:S00]  /*00e0*/  BRA `(.L_x_0) ;  /* 0xfffffffc00fc7947 */ /* 0x000fc0000383ffff */
[----:B------:R-:W-:-:S00]  /*00f0*/  NOP ;  /* 0x0000000000007918 */ /* 0x000fc00000000000 */
        /* <DEDUP_REMOVED lines=8> */
.L_x_1:


//--------------------- .nv.shared.reserved.0     --------------------------
	.section	.nv.shared.reserved.0,"aw",@nobits
	.weak		__nv_reservedSMEM_offset_0_alias
	.size		__nv_reservedSMEM_offset_0_alias, 0, 64
	.other		__nv_reservedSMEM_offset_0_alias,@"STO_CUDA_RESERVED_SHARED STV_DEFAULT"
__nv_reservedSMEM_offset_0_alias:
	.zero		0
	.zero		64


//--------------------- .nv.constant0._Z11vector_multPdS_S_ --------------------------
	.section	.nv.constant0._Z11vector_multPdS_S_,"a",@progbits
	.sectionflags	@""
	.align	4
.nv.constant0._Z11vector_multPdS_S_:
	.zero		920


//--------------------- SYMBOLS --------------------------

	.type		.nv.reservedSmem.offset0,@object
	.size		.nv.reservedSmem.offset0,0x4
